//
// Generated by NVIDIA NVVM Compiler
//
// Compiler Build ID: CL-36424714
// Cuda compilation tools, release 13.0, V13.0.88
// Based on NVVM 20.0.0
//

.version 9.0
.target sm_100
.address_size 64

	// .globl	matrix_mul_bug

.visible .entry matrix_mul_bug(
	.param .u64 .ptr .align 1 matrix_mul_bug_param_0,
	.param .u64 .ptr .align 1 matrix_mul_bug_param_1,
	.param .u64 .ptr .align 1 matrix_mul_bug_param_2,
	.param .u32 matrix_mul_bug_param_3
)
{
	.reg .pred 	%p<13>;
	.reg .b32 	%r<44>;
	.reg .b32 	%f<67>;
	.reg .b64 	%rd<50>;

	ld.param.u64 	%rd4, [matrix_mul_bug_param_0];
	ld.param.u64 	%rd5, [matrix_mul_bug_param_1];
	ld.param.u64 	%rd3, [matrix_mul_bug_param_2];
	ld.param.u32 	%r20, [matrix_mul_bug_param_3];
	cvta.to.global.u64 	%rd1, %rd5;
	cvta.to.global.u64 	%rd2, %rd4;
	mov.u32 	%r21, %ctaid.y;
	mov.u32 	%r22, %ntid.y;
	mov.u32 	%r23, %tid.y;
	mad.lo.s32 	%r1, %r21, %r22, %r23;
	mov.u32 	%r24, %ctaid.x;
	mov.u32 	%r25, %ntid.x;
	mov.u32 	%r26, %tid.x;
	mad.lo.s32 	%r2, %r24, %r25, %r26;
	max.s32 	%r27, %r1, %r2;
	setp.ge.s32 	%p1, %r27, %r20;
	@%p1 bra 	$L__BB0_15;
	setp.ne.s32 	%p2, %r1, 10;
	setp.ne.s32 	%p3, %r2, 5;
	or.pred  	%p4, %p2, %p3;
	@%p4 bra 	$L__BB0_3;
	mov.b64 	%rd6, 4294967295;
	mov.b32 	%r28, 1123477094;
	st.u32 	[%rd6], %r28;
$L__BB0_3:
	mul.lo.s32 	%r3, %r20, %r1;
	and.b32  	%r4, %r20, 7;
	setp.lt.u32 	%p5, %r20, 8;
	mov.f32 	%f66, 0f00000000;
	mov.b32 	%r42, 0;
	@%p5 bra 	$L__BB0_6;
	and.b32  	%r42, %r20, 2147483640;
	neg.s32 	%r40, %r42;
	shl.b32 	%r7, %r20, 3;
	mov.f32 	%f66, 0f00000000;
	mul.wide.s32 	%rd11, %r20, 4;
	mov.u32 	%r38, %r3;
	mov.u32 	%r39, %r2;
$L__BB0_5:
	.pragma "nounroll";
	mul.wide.u32 	%rd7, %r38, 4;
	add.s64 	%rd8, %rd2, %rd7;
	ld.global.f32 	%f16, [%rd8];
	mul.wide.s32 	%rd9, %r39, 4;
	add.s64 	%rd10, %rd1, %rd9;
	ld.global.f32 	%f17, [%rd10];
	fma.rn.f32 	%f18, %f16, %f17, %f66;
	ld.global.f32 	%f19, [%rd8+4];
	add.s64 	%rd12, %rd10, %rd11;
	ld.global.f32 	%f20, [%rd12];
	fma.rn.f32 	%f21, %f19, %f20, %f18;
	ld.global.f32 	%f22, [%rd8+8];
	add.s64 	%rd13, %rd12, %rd11;
	ld.global.f32 	%f23, [%rd13];
	fma.rn.f32 	%f24, %f22, %f23, %f21;
	ld.global.f32 	%f25, [%rd8+12];
	add.s64 	%rd14, %rd13, %rd11;
	ld.global.f32 	%f26, [%rd14];
	fma.rn.f32 	%f27, %f25, %f26, %f24;
	ld.global.f32 	%f28, [%rd8+16];
	add.s64 	%rd15, %rd14, %rd11;
	ld.global.f32 	%f29, [%rd15];
	fma.rn.f32 	%f30, %f28, %f29, %f27;
	ld.global.f32 	%f31, [%rd8+20];
	add.s64 	%rd16, %rd15, %rd11;
	ld.global.f32 	%f32, [%rd16];
	fma.rn.f32 	%f33, %f31, %f32, %f30;
	ld.global.f32 	%f34, [%rd8+24];
	add.s64 	%rd17, %rd16, %rd11;
	ld.global.f32 	%f35, [%rd17];
	fma.rn.f32 	%f36, %f34, %f35, %f33;
	ld.global.f32 	%f37, [%rd8+28];
	add.s64 	%rd18, %rd17, %rd11;
	ld.global.f32 	%f38, [%rd18];
	fma.rn.f32 	%f66, %f37, %f38, %f36;
	add.s32 	%r40, %r40, 8;
	add.s32 	%r39, %r39, %r7;
	add.s32 	%r38, %r38, 8;
	setp.ne.s32 	%p6, %r40, 0;
	@%p6 bra 	$L__BB0_5;
$L__BB0_6:
	setp.eq.s32 	%p7, %r4, 0;
	@%p7 bra 	$L__BB0_14;
	and.b32  	%r15, %r20, 3;
	setp.lt.u32 	%p8, %r4, 4;
	@%p8 bra 	$L__BB0_9;
	add.s32 	%r30, %r42, %r3;
	mul.wide.u32 	%rd19, %r30, 4;
	add.s64 	%rd20, %rd2, %rd19;
	ld.global.f32 	%f40, [%rd20];
	mad.lo.s32 	%r31, %r42, %r20, %r2;
	mul.wide.s32 	%rd21, %r31, 4;
	add.s64 	%rd22, %rd1, %rd21;
	ld.global.f32 	%f41, [%rd22];
	fma.rn.f32 	%f42, %f40, %f41, %f66;
	cvt.u64.u32 	%rd23, %r3;
	cvt.u64.u32 	%rd24, %r42;
	add.s64 	%rd25, %rd24, %rd23;
	shl.b64 	%rd26, %rd25, 2;
	add.s64 	%rd27, %rd2, %rd26;
	ld.global.f32 	%f43, [%rd27+4];
	mul.wide.s32 	%rd28, %r20, 4;
	add.s64 	%rd29, %rd22, %rd28;
	ld.global.f32 	%f44, [%rd29];
	fma.rn.f32 	%f45, %f43, %f44, %f42;
	ld.global.f32 	%f46, [%rd27+8];
	add.s64 	%rd30, %rd29, %rd28;
	ld.global.f32 	%f47, [%rd30];
	fma.rn.f32 	%f48, %f46, %f47, %f45;
	ld.global.f32 	%f49, [%rd27+12];
	add.s64 	%rd31, %rd30, %rd28;
	ld.global.f32 	%f50, [%rd31];
	fma.rn.f32 	%f66, %f49, %f50, %f48;
	add.s32 	%r42, %r42, 4;
$L__BB0_9:
	setp.eq.s32 	%p9, %r15, 0;
	@%p9 bra 	$L__BB0_14;
	setp.eq.s32 	%p10, %r15, 1;
	@%p10 bra 	$L__BB0_12;
	add.s32 	%r32, %r42, %r3;
	mul.wide.u32 	%rd32, %r32, 4;
	add.s64 	%rd33, %rd2, %rd32;
	ld.global.f32 	%f52, [%rd33];
	mad.lo.s32 	%r33, %r42, %r20, %r2;
	mul.wide.s32 	%rd34, %r33, 4;
	add.s64 	%rd35, %rd1, %rd34;
	ld.global.f32 	%f53, [%rd35];
	fma.rn.f32 	%f54, %f52, %f53, %f66;
	cvt.u64.u32 	%rd36, %r3;
	cvt.u64.u32 	%rd37, %r42;
	add.s64 	%rd38, %rd37, %rd36;
	shl.b64 	%rd39, %rd38, 2;
	add.s64 	%rd40, %rd2, %rd39;
	ld.global.f32 	%f55, [%rd40+4];
	mul.wide.s32 	%rd41, %r20, 4;
	add.s64 	%rd42, %rd35, %rd41;
	ld.global.f32 	%f56, [%rd42];
	fma.rn.f32 	%f66, %f55, %f56, %f54;
	add.s32 	%r42, %r42, 2;
$L__BB0_12:
	and.b32  	%r34, %r20, 1;
	setp.eq.b32 	%p11, %r34, 1;
	not.pred 	%p12, %p11;
	@%p12 bra 	$L__BB0_14;
	add.s32 	%r35, %r42, %r3;
	mul.wide.u32 	%rd43, %r35, 4;
	add.s64 	%rd44, %rd2, %rd43;
	ld.global.f32 	%f57, [%rd44];
	mad.lo.s32 	%r36, %r42, %r20, %r2;
	mul.wide.s32 	%rd45, %r36, 4;
	add.s64 	%rd46, %rd1, %rd45;
	ld.global.f32 	%f58, [%rd46];
	fma.rn.f32 	%f66, %f57, %f58, %f66;
$L__BB0_14:
	add.s32 	%r37, %r3, %r2;
	cvta.to.global.u64 	%rd47, %rd3;
	mul.wide.s32 	%rd48, %r37, 4;
	add.s64 	%rd49, %rd47, %rd48;
	st.global.f32 	[%rd49], %f66;
$L__BB0_15:
	ret;

}


// ===== COMPILED SASS (sm_100) =====

	.target	sm_100

	.elftype	@"ET_EXEC"


//--------------------- .note.nv.tkinfo           --------------------------
	.section	.note.nv.tkinfo,"",@"SHT_NOTE"
	.sectionflags	@"SHF_NOTE_NV_TKINFO"
	.tkinfo
        /*0018*/ 	.word	0x00000002
        /*0030*/ 	.string	""
        /*0030*/ 	.string	"ptxas"
        /*0030*/ 	.string	"Cuda compilation tools, release 13.0, V13.0.88"
        /*0030*/ 	.string	"Build cuda_13.0.r13.0/compiler.36424714_0"
        /*0030*/ 	.string	"-arch sm_100 -m 64 "



//--------------------- .note.nv.cuinfo           --------------------------
	.section	.note.nv.cuinfo,"",@"SHT_NOTE"
	.sectionflags	@"SHF_NOTE_NV_CUINFO"
        /*0018*/ 	.short	0x0002
        /*001a*/ 	.short	0x0064
        /*001c*/ 	.short	0x0082
	.zero		2


//--------------------- .nv.info                  --------------------------
	.section	.nv.info,"",@"SHT_CUDA_INFO"
	.align	4


	//----- nvinfo : EIATTR_REGCOUNT
	.align		4
        /*0000*/ 	.byte	0x04, 0x2f
        /*0002*/ 	.short	(.L_1 - .L_0)
	.align		4
.L_0:
        /*0004*/ 	.word	index@(matrix_mul_bug)
        /*0008*/ 	.word	0x00000020


	//----- nvinfo : EIATTR_FRAME_SIZE
	.align		4
.L_1:
        /*000c*/ 	.byte	0x04, 0x11
        /*000e*/ 	.short	(.L_3 - .L_2)
	.align		4
.L_2:
        /*0010*/ 	.word	index@(matrix_mul_bug)
        /*0014*/ 	.word	0x00000000


	//----- nvinfo : EIATTR_MIN_STACK_SIZE
	.align		4
.L_3:
        /*0018*/ 	.byte	0x04, 0x12
        /*001a*/ 	.short	(.L_5 - .L_4)
	.align		4
.L_4:
        /*001c*/ 	.word	index@(matrix_mul_bug)
        /*0020*/ 	.word	0x00000000
.L_5:


//--------------------- .nv.compat                --------------------------
	.section	.nv.compat,"",@"SHT_CUDA_COMPAT_INFO"
	.align	4
        /*0000*/ 	.byte	0x02, 0x09, 0x00, 0x00, 0x02, 0x02, 0x01, 0x00, 0x02, 0x05, 0x05, 0x00, 0x03, 0x07, 0x01, 0x01
        /*0010*/ 	.byte	0x02, 0x03, 0x00, 0x00, 0x02, 0x06, 0x01, 0x00, 0x04, 0x0b, 0x08, 0x00, 0x09, 0x00, 0x00, 0x00
        /*0020*/ 	.byte	0x00, 0x00, 0x00, 0x00


//--------------------- .nv.info.matrix_mul_bug   --------------------------
	.section	.nv.info.matrix_mul_bug,"",@"SHT_CUDA_INFO"
	.sectionflags	@""
	.align	4


	//----- nvinfo : EIATTR_CUDA_API_VERSION
	.align		4
        /*0000*/ 	.byte	0x04, 0x37
        /*0002*/ 	.short	(.L_7 - .L_6)
.L_6:
        /*0004*/ 	.word	0x00000082


	//----- nvinfo : EIATTR_KPARAM_INFO
	.align		4
.L_7:
        /*0008*/ 	.byte	0x04, 0x17
        /*000a*/ 	.short	(.L_9 - .L_8)
.L_8:
        /*000c*/ 	.word	0x00000000
        /*0010*/ 	.short	0x0003
        /*0012*/ 	.short	0x0018
        /*0014*/ 	.byte	0x00, 0xf0, 0x11, 0x00


	//----- nvinfo : EIATTR_KPARAM_INFO
	.align		4
.L_9:
        /*0018*/ 	.byte	0x04, 0x17
        /*001a*/ 	.short	(.L_11 - .L_10)
.L_10:
        /*001c*/ 	.word	0x00000000
        /*0020*/ 	.short	0x0002
        /*0022*/ 	.short	0x0010
        /*0024*/ 	.byte	0x00, 0xf5, 0x21, 0x00


	//----- nvinfo : EIATTR_KPARAM_INFO
	.align		4
.L_11:
        /*0028*/ 	.byte	0x04, 0x17
        /*002a*/ 	.short	(.L_13 - .L_12)
.L_12:
        /*002c*/ 	.word	0x00000000
        /*0030*/ 	.short	0x0001
        /*0032*/ 	.short	0x0008
        /*0034*/ 	.byte	0x00, 0xf5, 0x21, 0x00


	//----- nvinfo : EIATTR_KPARAM_INFO
	.align		4
.L_13:
        /*0038*/ 	.byte	0x04, 0x17
        /*003a*/ 	.short	(.L_15 - .L_14)
.L_14:
        /*003c*/ 	.word	0x00000000
        /*0040*/ 	.short	0x0000
        /*0042*/ 	.short	0x0000
        /*0044*/ 	.byte	0x00, 0xf5, 0x21, 0x00


	//----- nvinfo : EIATTR_SPARSE_MMA_MASK
	.align		4
.L_15:
        /*0048*/ 	.byte	0x03, 0x50
        /*004a*/ 	.short	0x0000


	//----- nvinfo : EIATTR_MAXREG_COUNT
	.align		4
        /*004c*/ 	.byte	0x03, 0x1b
        /*004e*/ 	.short	0x00ff


	//----- nvinfo : EIATTR_MERCURY_ISA_VERSION
	.align		4
        /*0050*/ 	.byte	0x03, 0x5f
        /*0052*/ 	.short	0x0101


	//----- nvinfo : EIATTR_VRC_CTA_INIT_COUNT
	.align		4
        /*0054*/ 	.byte	0x02, 0x4a
	.zero		1
	.zero		1


	//----- nvinfo : EIATTR_EXIT_INSTR_OFFSETS
	.align		4
        /*0058*/ 	.byte	0x04, 0x1c
        /*005a*/ 	.short	(.L_17 - .L_16)


	//   ....[0]....
.L_16:
        /*005c*/ 	.word	0x000000c0


	//   ....[1]....
        /*0060*/ 	.word	0x000008e0


	//----- nvinfo : EIATTR_CBANK_PARAM_SIZE
	.align		4
.L_17:
        /*0064*/ 	.byte	0x03, 0x19
        /*0066*/ 	.short	0x001c


	//----- nvinfo : EIATTR_PARAM_CBANK
	.align		4
        /*0068*/ 	.byte	0x04, 0x0a
        /*006a*/ 	.short	(.L_19 - .L_18)
	.align		4
.L_18:
        /*006c*/ 	.word	index@(.nv.constant0.matrix_mul_bug)
        /*0070*/ 	.short	0x0380
        /*0072*/ 	.short	0x001c


	//----- nvinfo : EIATTR_SW_WAR
	.align		4
.L_19:
        /*0074*/ 	.byte	0x04, 0x36
        /*0076*/ 	.short	(.L_21 - .L_20)
.L_20:
        /*0078*/ 	.word	0x00000008
.L_21:


//--------------------- .nv.callgraph             --------------------------
	.section	.nv.callgraph,"",@"SHT_CUDA_CALLGRAPH"
	.align	4
	.sectionentsize	8
	.align		4
        /*0000*/ 	.word	0x00000000
	.align		4
        /*0004*/ 	.word	0xffffffff
	.align		4
        /*0008*/ 	.word	0x00000000
	.align		4
        /*000c*/ 	.word	0xfffffffe
	.align		4
        /*0010*/ 	.word	0x00000000
	.align		4
        /*0014*/ 	.word	0xfffffffd
	.align		4
        /*0018*/ 	.word	0x00000000
	.align		4
        /*001c*/ 	.word	0xfffffffc


//--------------------- .text.matrix_mul_bug      --------------------------
	.section	.text.matrix_mul_bug,"ax",@progbits
	.align	128
        .global         matrix_mul_bug
        .type           matrix_mul_bug,@function
        .size           matrix_mul_bug,(.L_x_5 - matrix_mul_bug)
        .other          matrix_mul_bug,@"STO_CUDA_ENTRY STV_DEFAULT"
matrix_mul_bug:
.text.matrix_mul_bug:
[----:B------:R-:W-:Y:S01]  /*0000*/  LDC R1, c[0x0][0x37c] ;  /* 0x0000df00ff017b82 */ /* 0x000fe20000000800 */
[----:B------:R-:W0:Y:S07]  /*0010*/  S2R R0, SR_TID.Y ;  /* 0x0000000000007919 */ /* 0x000e2e0000002200 */
[----:B------:R-:W0:Y:S01]  /*0020*/  S2UR UR4, SR_CTAID.Y ;  /* 0x00000000000479c3 */ /* 0x000e220000002600 */
[----:B------:R-:W1:Y:S07]  /*0030*/  S2R R3, SR_TID.X ;  /* 0x0000000000037919 */ /* 0x000e6e0000002100 */
[----:B------:R-:W0:Y:S08]  /*0040*/  LDC R17, c[0x0][0x364] ;  /* 0x0000d900ff117b82 */ /* 0x000e300000000800 */
[----:B------:R-:W1:Y:S08]  /*0050*/  S2UR UR5, SR_CTAID.X ;  /* 0x00000000000579c3 */ /* 0x000e700000002500 */
[----:B------:R-:W1:Y:S08]  /*0060*/  LDC R2, c[0x0][0x360] ;  /* 0x0000d800ff027b82 */ /* 0x000e700000000800 */
[----:B------:R-:W2:Y:S01]  /*0070*/  LDC R15, c[0x0][0x398] ;  /* 0x0000e600ff0f7b82 */ /* 0x000ea20000000800 */
[----:B0-----:R-:W-:-:S02]  /*0080*/  IMAD R17, R17, UR4, R0 ;  /* 0x0000000411117c24 */ /* 0x001fc4000f8e0200 */
[----:B-1----:R-:W-:-:S05]  /*0090*/  IMAD R0, R2, UR5, R3 ;  /* 0x0000000502007c24 */ /* 0x002fca000f8e0203 */
[----:B------:R-:W-:-:S04]  /*00a0*/  VIMNMX R2, PT, PT, R17, R0, !PT ;  /* 0x0000000011027248 */ /* 0x000fc80007fe0100 */
[----:B--2---:R-:W-:-:S13]  /*00b0*/  ISETP.GE.AND P0, PT, R2, R15, PT ;  /* 0x0000000f0200720c */ /* 0x004fda0003f06270 */
[----:B------:R-:W-:Y:S05]  /*00c0*/  @P0 EXIT ;  /* 0x000000000000094d */ /* 0x000fea0003800000 */
[----:B------:R-:W-:Y:S01]  /*00d0*/  ISETP.NE.AND P0, PT, R0, 0x5, PT ;  /* 0x000000050000780c */ /* 0x000fe20003f05270 */
[----:B------:R-:W0:Y:S01]  /*00e0*/  LDCU.64 UR4, c[0x0][0x358] ;  /* 0x00006b00ff0477ac */ /* 0x000e220008000a00 */
[----:B------:R-:W-:Y:S01]  /*00f0*/  LOP3.LUT R25, R15, 0x7, RZ, 0xc0, !PT ;  /* 0x000000070f197812 */ /* 0x000fe200078ec0ff */
[----:B------:R-:W-:Y:S01]  /*0100*/  HFMA2 R21, -RZ, RZ, 0, 0 ;  /* 0x00000000ff157431 */ /* 0x000fe200000001ff */
[C---:B------:R-:W-:Y:S01]  /*0110*/  ISETP.NE.OR P0, PT, R17.reuse, 0xa, P0 ;  /* 0x0000000a1100780c */ /* 0x040fe20000705670 */
[----:B------:R-:W-:Y:S01]  /*0120*/  IMAD R17, R17, R15, RZ ;  /* 0x0000000f11117224 */ /* 0x000fe200078e02ff */
[----:B------:R-:W-:-:S11]  /*0130*/  MOV R16, RZ ;  /* 0x000000ff00107202 */ /* 0x000fd60000000f00 */
[----:B------:R-:W-:Y:S02]  /*0140*/  @!P0 MOV R2, 0x80000000 ;  /* 0x8000000000028802 */ /* 0x000fe40000000f00 */
[----:B------:R-:W-:Y:S02]  /*0150*/  @!P0 MOV R3, RZ ;  /* 0x000000ff00038202 */ /* 0x000fe40000000f00 */
[----:B------:R-:W-:Y:S02]  /*0160*/  @!P0 IADD3 R2, P1, PT, R2, -0x80000000, RZ ;  /* 0x8000000002028810 */ /* 0x000fe40007f3e0ff */
[----:B------:R-:W-:Y:S02]  /*0170*/  @!P0 MOV R5, 0x42f6e666 ;  /* 0x42f6e66600058802 */ /* 0x000fe40000000f00 */
[----:B------:R-:W-:Y:S02]  /*0180*/  @!P0 IADD3.X R3, PT, PT, RZ, R3, RZ, P1, !PT ;  /* 0x00000003ff038210 */ /* 0x000fe40000ffe4ff */
[----:B------:R-:W-:-:S03]  /*0190*/  ISETP.NE.AND P1, PT, R25, RZ, PT ;  /* 0x000000ff1900720c */ /* 0x000fc60003f25270 */
[----:B0-----:R0:W-:Y:S01]  /*01a0*/  @!P0 ST.E desc[UR4][R2.64+-0x1], R5 ;  /* 0xffffff0502008985 */ /* 0x0011e2000c101904 */
[----:B------:R-:W-:-:S13]  /*01b0*/  ISETP.GE.U32.AND P0, PT, R15, 0x8, PT ;  /* 0x000000080f00780c */ /* 0x000fda0003f06070 */
[----:B0-----:R-:W-:Y:S05]  /*01c0*/  @!P0 BRA `(.L_x_0) ;  /* 0x0000000000b48947 */ /* 0x001fea0003800000 */
[----:B------:R-:W-:Y:S02]  /*01d0*/  LOP3.LUT R16, R15, 0x7ffffff8, RZ, 0xc0, !PT ;  /* 0x7ffffff80f107812 */ /* 0x000fe400078ec0ff */
[----:B------:R-:W-:Y:S02]  /*01e0*/  MOV R21, RZ ;  /* 0x000000ff00157202 */ /* 0x000fe40000000f00 */
[----:B------:R-:W-:Y:S02]  /*01f0*/  MOV R18, R17 ;  /* 0x0000001100127202 */ /* 0x000fe40000000f00 */
[----:B------:R-:W-:Y:S02]  /*0200*/  MOV R14, R0 ;  /* 0x00000000000e7202 */ /* 0x000fe40000000f00 */
[----:B------:R-:W-:-:S07]  /*0210*/  IADD3 R19, PT, PT, -R16, RZ, RZ ;  /* 0x000000ff10137210 */ /* 0x000fce0007ffe1ff */
.L_x_1:
[----:B------:R-:W0:Y:S08]  /*0220*/  LDC.64 R8, c[0x0][0x388] ;  /* 0x0000e200ff087b82 */ /* 0x000e300000000a00 */
[----:B------:R-:W1:Y:S01]  /*0230*/  LDC.64 R2, c[0x0][0x380] ;  /* 0x0000e000ff027b82 */ /* 0x000e620000000a00 */
[----:B0-----:R-:W-:-:S05]  /*0240*/  IMAD.WIDE R8, R14, 0x4, R8 ;  /* 0x000000040e087825 */ /* 0x001fca00078e0208 */
[----:B------:R0:W2:Y:S01]  /*0250*/  LDG.E R20, desc[UR4][R8.64] ;  /* 0x0000000408147981 */ /* 0x0000a2000c1e1900 */
[----:B------:R-:W-:-:S04]  /*0260*/  IMAD.WIDE R12, R15, 0x4, R8 ;  /* 0x000000040f0c7825 */ /* 0x000fc800078e0208 */
[----:B-1----:R-:W-:Y:S01]  /*0270*/  IMAD.WIDE.U32 R2, R18, 0x4, R2 ;  /* 0x0000000412027825 */ /* 0x002fe200078e0002 */
[----:B------:R1:W3:Y:S03]  /*0280*/  LDG.E R23, desc[UR4][R12.64] ;  /* 0x000000040c177981 */ /* 0x0002e6000c1e1900 */
[C---:B------:R-:W-:Y:S01]  /*0290*/  IMAD.WIDE R4, R15.reuse, 0x4, R12 ;  /* 0x000000040f047825 */ /* 0x040fe200078e020c */
[----:B------:R-:W2:Y:S04]  /*02a0*/  LDG.E R22, desc[UR4][R2.64] ;  /* 0x0000000402167981 */ /* 0x000ea8000c1e1900 */
[----:B------:R-:W3:Y:S01]  /*02b0*/  LDG.E R24, desc[UR4][R2.64+0x4] ;  /* 0x0000040402187981 */ /* 0x000ee2000c1e1900 */
[----:B------:R-:W-:-:S03]  /*02c0*/  IMAD.WIDE R6, R15, 0x4, R4 ;  /* 0x000000040f067825 */ /* 0x000fc600078e0204 */
[----:B------:R4:W5:Y:S01]  /*02d0*/  LDG.E R27, desc[UR4][R4.64] ;  /* 0x00000004041b7981 */ /* 0x000962000c1e1900 */
[----:B0-----:R-:W-:-:S03]  /*02e0*/  IMAD.WIDE R8, R15, 0x4, R6 ;  /* 0x000000040f087825 */ /* 0x001fc600078e0206 */
[----:B------:R-:W5:Y:S04]  /*02f0*/  LDG.E R26, desc[UR4][R2.64+0x8] ;  /* 0x00000804021a7981 */ /* 0x000f68000c1e1900 */
[----:B------:R-:W5:Y:S01]  /*0300*/  LDG.E R7, desc[UR4][R6.64] ;  /* 0x0000000406077981 */ /* 0x000f62000c1e1900 */
[----:B------:R-:W-:-:S03]  /*0310*/  IMAD.WIDE R10, R15, 0x4, R8 ;  /* 0x000000040f0a7825 */ /* 0x000fc600078e0208 */
[----:B------:R-:W5:Y:S01]  /*0320*/  LDG.E R28, desc[UR4][R2.64+0xc] ;  /* 0x00000c04021c7981 */ /* 0x000f62000c1e1900 */
[----:B-1----:R-:W-:-:S03]  /*0330*/  IMAD.WIDE R12, R15, 0x4, R10 ;  /* 0x000000040f0c7825 */ /* 0x002fc600078e020a */
[----:B------:R-:W5:Y:S04]  /*0340*/  LDG.E R9, desc[UR4][R8.64] ;  /* 0x0000000408097981 */ /* 0x000f68000c1e1900 */
[----:B------:R-:W5:Y:S01]  /*0350*/  LDG.E R6, desc[UR4][R2.64+0x10] ;  /* 0x0000100402067981 */ /* 0x000f62000c1e1900 */
[----:B----4-:R-:W-:-:S03]  /*0360*/  IMAD.WIDE R4, R15, 0x4, R12 ;  /* 0x000000040f047825 */ /* 0x010fc600078e020c */
[----:B------:R-:W4:Y:S04]  /*0370*/  LDG.E R29, desc[UR4][R10.64] ;  /* 0x000000040a1d7981 */ /* 0x000f28000c1e1900 */
[----:B------:R-:W4:Y:S04]  /*0380*/  LDG.E R8, desc[UR4][R2.64+0x18] ;  /* 0x0000180402087981 */ /* 0x000f28000c1e1900 */
[----:B------:R-:W4:Y:S04]  /*0390*/  LDG.E R4, desc[UR4][R4.64] ;  /* 0x0000000404047981 */ /* 0x000f28000c1e1900 */
[----:B------:R-:W4:Y:S04]  /*03a0*/  LDG.E R10, desc[UR4][R2.64+0x14] ;  /* 0x00001404020a7981 */ /* 0x000f28000c1e1900 */
[----:B------:R-:W4:Y:S04]  /*03b0*/  LDG.E R11, desc[UR4][R2.64+0x1c] ;  /* 0x00001c04020b7981 */ /* 0x000f28000c1e1900 */
[----:B------:R-:W4:Y:S01]  /*03c0*/  LDG.E R3, desc[UR4][R12.64] ;  /* 0x000000040c037981 */ /* 0x000f22000c1e1900 */
[----:B------:R-:W-:-:S04]  /*03d0*/  IADD3 R19, PT, PT, R19, 0x8, RZ ;  /* 0x0000000813137810 */ /* 0x000fc80007ffe0ff */
[----:B------:R-:W-:Y:S02]  /*03e0*/  ISETP.NE.AND P0, PT, R19, RZ, PT ;  /* 0x000000ff1300720c */ /* 0x000fe40003f05270 */
[----:B------:R-:W-:Y:S02]  /*03f0*/  IADD3 R18, PT, PT, R18, 0x8, RZ ;  /* 0x0000000812127810 */ /* 0x000fe40007ffe0ff */
[----:B------:R-:W-:Y:S01]  /*0400*/  LEA R14, R15, R14, 0x3 ;  /* 0x0000000e0f0e7211 */ /* 0x000fe200078e18ff */
[----:B--2---:R-:W-:-:S04]  /*0410*/  FFMA R21, R22, R20, R21 ;  /* 0x0000001416157223 */ /* 0x004fc80000000015 */
[----:B---3--:R-:W-:-:S04]  /*0420*/  FFMA R21, R24, R23, R21 ;  /* 0x0000001718157223 */ /* 0x008fc80000000015 */
[----:B-----5:R-:W-:-:S04]  /*0430*/  FFMA R21, R26, R27, R21 ;  /* 0x0000001b1a157223 */ /* 0x020fc80000000015 */
[----:B------:R-:W-:-:S04]  /*0440*/  FFMA R7, R28, R7, R21 ;  /* 0x000000071c077223 */ /* 0x000fc80000000015 */
[----:B------:R-:W-:-:S04]  /*0450*/  FFMA R7, R6, R9, R7 ;  /* 0x0000000906077223 */ /* 0x000fc80000000007 */
[----:B----4-:R-:W-:-:S04]  /*0460*/  FFMA R7, R10, R29, R7 ;  /* 0x0000001d0a077223 */ /* 0x010fc80000000007 */
[----:B------:R-:W-:-:S04]  /*0470*/  FFMA R8, R8, R3, R7 ;  /* 0x0000000308087223 */ /* 0x000fc80000000007 */
[----:B------:R-:W-:Y:S01]  /*0480*/  FFMA R21, R11, R4, R8 ;  /* 0x000000040b157223 */ /* 0x000fe20000000008 */
[----:B------:R-:W-:Y:S06]  /*0490*/  @P0 BRA `(.L_x_1) ;  /* 0xfffffffc00600947 */ /* 0x000fec000383ffff */
.L_x_0:
[----:B------:R-:W-:Y:S05]  /*04a0*/  @!P1 BRA `(.L_x_2) ;  /* 0x0000000000fc9947 */ /* 0x000fea0003800000 */
[----:B------:R-:W-:Y:S02]  /*04b0*/  ISETP.GE.U32.AND P1, PT, R25, 0x4, PT ;  /* 0x000000041900780c */ /* 0x000fe40003f26070 */
[----:B------:R-:W-:-:S04]  /*04c0*/  LOP3.LUT R18, R15, 0x3, RZ, 0xc0, !PT ;  /* 0x000000030f127812 */ /* 0x000fc800078ec0ff */
[----:B------:R-:W-:-:S07]  /*04d0*/  ISETP.NE.AND P0, PT, R18, RZ, PT ;  /* 0x000000ff1200720c */ /* 0x000fce0003f05270 */
[----:B------:R-:W-:Y:S06]  /*04e0*/  @!P1 BRA `(.L_x_3) ;  /* 0x00000000006c9947 */ /* 0x000fec0003800000 */
[----:B------:R-:W0:Y:S01]  /*04f0*/  LDC.64 R6, c[0x0][0x388] ;  /* 0x0000e200ff067b82 */ /* 0x000e220000000a00 */
[----:B------:R-:W1:Y:S01]  /*0500*/  LDCU.64 UR6, c[0x0][0x380] ;  /* 0x00007000ff0677ac */ /* 0x000e620008000a00 */
[----:B------:R-:W-:Y:S01]  /*0510*/  IMAD R5, R16, R15, R0 ;  /* 0x0000000f10057224 */ /* 0x000fe200078e0200 */
[CC--:B------:R-:W-:Y:S02]  /*0520*/  IADD3 R3, PT, PT, R17.reuse, R16.reuse, RZ ;  /* 0x0000001011037210 */ /* 0x0c0fe40007ffe0ff */
[----:B------:R-:W-:-:S03]  /*0530*/  IADD3 R4, P1, PT, R17, R16, RZ ;  /* 0x0000001011047210 */ /* 0x000fc60007f3e0ff */
[----:B------:R-:W2:Y:S01]  /*0540*/  LDC.64 R10, c[0x0][0x380] ;  /* 0x0000e000ff0a7b82 */ /* 0x000ea20000000a00 */
[----:B0-----:R-:W-:-:S04]  /*0550*/  IMAD.WIDE R6, R5, 0x4, R6 ;  /* 0x0000000405067825 */ /* 0x001fc800078e0206 */
[----:B------:R-:W-:Y:S02]  /*0560*/  IMAD.WIDE R8, R15, 0x4, R6 ;  /* 0x000000040f087825 */ /* 0x000fe400078e0206 */
[----:B------:R-:W3:Y:S02]  /*0570*/  LDG.E R6, desc[UR4][R6.64] ;  /* 0x0000000406067981 */ /* 0x000ee4000c1e1900 */
[----:B--2---:R-:W-:Y:S01]  /*0580*/  IMAD.WIDE.U32 R10, R3, 0x4, R10 ;  /* 0x00000004030a7825 */ /* 0x004fe200078e000a */
[----:B------:R-:W-:Y:S02]  /*0590*/  IADD3.X R3, PT, PT, RZ, RZ, RZ, P1, !PT ;  /* 0x000000ffff037210 */ /* 0x000fe40000ffe4ff */
[C---:B-1----:R-:W-:Y:S01]  /*05a0*/  LEA R2, P1, R4.reuse, UR6, 0x2 ;  /* 0x0000000604027c11 */ /* 0x042fe2000f8210ff */
[----:B------:R-:W-:Y:S02]  /*05b0*/  IMAD.WIDE R12, R15, 0x4, R8 ;  /* 0x000000040f0c7825 */ /* 0x000fe400078e0208 */
[----:B------:R-:W3:Y:S01]  /*05c0*/  LDG.E R10, desc[UR4][R10.64] ;  /* 0x000000040a0a7981 */ /* 0x000ee2000c1e1900 */
[----:B------:R-:W-:-:S03]  /*05d0*/  LEA.HI.X R3, R4, UR7, R3, 0x2, P1 ;  /* 0x0000000704037c11 */ /* 0x000fc600088f1403 */
[----:B------:R-:W2:Y:S01]  /*05e0*/  LDG.E R8, desc[UR4][R8.64] ;  /* 0x0000000408087981 */ /* 0x000ea2000c1e1900 */
[----:B------:R-:W-:-:S03]  /*05f0*/  IMAD.WIDE R4, R15, 0x4, R12 ;  /* 0x000000040f047825 */ /* 0x000fc600078e020c */
[----:B------:R-:W2:Y:S04]  /*0600*/  LDG.E R14, desc[UR4][R2.64+0x4] ;  /* 0x00000404020e7981 */ /* 0x000ea8000c1e1900 */
[----:B------:R-:W4:Y:S04]  /*0610*/  LDG.E R20, desc[UR4][R12.64] ;  /* 0x000000040c147981 */ /* 0x000f28000c1e1900 */
[----:B------:R-:W4:Y:S04]  /*0620*/  LDG.E R19, desc[UR4][R2.64+0x8] ;  /* 0x0000080402137981 */ /* 0x000f28000c1e1900 */
[----:B------:R-:W5:Y:S04]  /*0630*/  LDG.E R23, desc[UR4][R2.64+0xc] ;  /* 0x00000c0402177981 */ /* 0x000f68000c1e1900 */
[----:B------:R-:W5:Y:S01]  /*0640*/  LDG.E R4, desc[UR4][R4.64] ;  /* 0x0000000404047981 */ /* 0x000f62000c1e1900 */
[----:B------:R-:W-:Y:S01]  /*0650*/  IADD3 R16, PT, PT, R16, 0x4, RZ ;  /* 0x0000000410107810 */ /* 0x000fe20007ffe0ff */
[----:B---3--:R-:W-:-:S04]  /*0660*/  FFMA R21, R10, R6, R21 ;  /* 0x000000060a157223 */ /* 0x008fc80000000015 */
[----:B--2---:R-:W-:-:S04]  /*0670*/  FFMA R14, R14, R8, R21 ;  /* 0x000000080e0e7223 */ /* 0x004fc80000000015 */
[----:B----4-:R-:W-:-:S04]  /*0680*/  FFMA R14, R19, R20, R14 ;  /* 0x00000014130e7223 */ /* 0x010fc8000000000e */
[----:B-----5:R-:W-:-:S07]  /*0690*/  FFMA R21, R23, R4, R14 ;  /* 0x0000000417157223 */ /* 0x020fce000000000e */
.L_x_3:
[----:B------:R-:W-:Y:S05]  /*06a0*/  @!P0 BRA `(.L_x_2) ;  /* 0x00000000007c8947 */ /* 0x000fea0003800000 */
[----:B------:R-:W-:Y:S01]  /*06b0*/  ISETP.NE.AND P1, PT, R18, 0x1, PT ;  /* 0x000000011200780c */ /* 0x000fe20003f25270 */
[----:B------:R-:W0:Y:S01]  /*06c0*/  LDC.64 R10, c[0x0][0x380] ;  /* 0x0000e000ff0a7b82 */ /* 0x000e220000000a00 */
[----:B------:R-:W-:-:S04]  /*06d0*/  LOP3.LUT R12, R15, 0x1, RZ, 0xc0, !PT ;  /* 0x000000010f0c7812 */ /* 0x000fc800078ec0ff */
[----:B------:R-:W-:-:S03]  /*06e0*/  ISETP.NE.U32.AND P0, PT, R12, 0x1, PT ;  /* 0x000000010c00780c */ /* 0x000fc60003f05070 */
[----:B------:R-:W1:Y:S04]  /*06f0*/  LDC.64 R8, c[0x0][0x388] ;  /* 0x0000e200ff087b82 */ /* 0x000e680000000a00 */
[CC--:B------:R-:W-:Y:S02]  /*0700*/  @P1 IADD3 R13, PT, PT, R17.reuse, R16.reuse, RZ ;  /* 0x00000010110d1210 */ /* 0x0c0fe40007ffe0ff */
[----:B------:R-:W-:Y:S02]  /*0710*/  @P1 IADD3 R12, P2, PT, R17, R16, RZ ;  /* 0x00000010110c1210 */ /* 0x000fe40007f5e0ff */
[----:B------:R-:W2:Y:S02]  /*0720*/  @P1 LDC.64 R6, c[0x0][0x380] ;  /* 0x0000e000ff061b82 */ /* 0x000ea40000000a00 */
[----:B------:R-:W-:-:S06]  /*0730*/  @P1 IADD3.X R14, PT, PT, RZ, RZ, RZ, P2, !PT ;  /* 0x000000ffff0e1210 */ /* 0x000fcc00017fe4ff */
[----:B------:R-:W3:Y:S01]  /*0740*/  LDC.64 R4, c[0x0][0x380] ;  /* 0x0000e000ff047b82 */ /* 0x000ee20000000a00 */
[----:B0-----:R-:W-:-:S04]  /*0750*/  @P1 IMAD.WIDE.U32 R10, R13, 0x4, R10 ;  /* 0x000000040d0a1825 */ /* 0x001fc800078e000a */
[CC--:B------:R-:W-:Y:S01]  /*0760*/  @P1 IMAD R13, R16.reuse, R15.reuse, R0 ;  /* 0x0000000f100d1224 */ /* 0x0c0fe200078e0200 */
[----:B------:R-:W-:Y:S01]  /*0770*/  @P1 IADD3 R16, PT, PT, R16, 0x2, RZ ;  /* 0x0000000210101810 */ /* 0x000fe20007ffe0ff */
[----:B------:R-:W4:Y:S01]  /*0780*/  @P1 LDG.E R10, desc[UR4][R10.64] ;  /* 0x000000040a0a1981 */ /* 0x000f22000c1e1900 */
[----:B------:R-:W0:Y:S01]  /*0790*/  LDC.64 R2, c[0x0][0x388] ;  /* 0x0000e200ff027b82 */ /* 0x000e220000000a00 */
[----:B-1----:R-:W-:Y:S01]  /*07a0*/  @P1 IMAD.WIDE R8, R13, 0x4, R8 ;  /* 0x000000040d081825 */ /* 0x002fe200078e0208 */
[----:B------:R-:W-:Y:S02]  /*07b0*/  @!P0 IADD3 R19, PT, PT, R17, R16, RZ ;  /* 0x0000001011138210 */ /* 0x000fe40007ffe0ff */
[----:B--2---:R-:W-:Y:S01]  /*07c0*/  @P1 LEA R6, P2, R12, R6, 0x2 ;  /* 0x000000060c061211 */ /* 0x004fe200078410ff */
[----:B------:R-:W-:-:S03]  /*07d0*/  @!P0 IMAD R23, R16, R15, R0 ;  /* 0x0000000f10178224 */ /* 0x000fc600078e0200 */
[----:B------:R-:W-:Y:S01]  /*07e0*/  @P1 LEA.HI.X R7, R12, R7, R14, 0x2, P2 ;  /* 0x000000070c071211 */ /* 0x000fe200010f140e */
[----:B------:R-:W-:Y:S01]  /*07f0*/  @P1 IMAD.WIDE R12, R15, 0x4, R8 ;  /* 0x000000040f0c1825 */ /* 0x000fe200078e0208 */
[----:B------:R-:W4:Y:S03]  /*0800*/  @P1 LDG.E R14, desc[UR4][R8.64] ;  /* 0x00000004080e1981 */ /* 0x000f26000c1e1900 */
[----:B---3--:R-:W-:Y:S01]  /*0810*/  @!P0 IMAD.WIDE.U32 R4, R19, 0x4, R4 ;  /* 0x0000000413048825 */ /* 0x008fe200078e0004 */
[----:B------:R-:W2:Y:S04]  /*0820*/  @P1 LDG.E R7, desc[UR4][R6.64+0x4] ;  /* 0x0000040406071981 */ /* 0x000ea8000c1e1900 */
[----:B------:R-:W2:Y:S01]  /*0830*/  @P1 LDG.E R12, desc[UR4][R12.64] ;  /* 0x000000040c0c1981 */ /* 0x000ea2000c1e1900 */
[----:B0-----:R-:W-:-:S03]  /*0840*/  @!P0 IMAD.WIDE R2, R23, 0x4, R2 ;  /* 0x0000000417028825 */ /* 0x001fc600078e0202 */
[----:B------:R-:W3:Y:S04]  /*0850*/  @!P0 LDG.E R4, desc[UR4][R4.64] ;  /* 0x0000000404048981 */ /* 0x000ee8000c1e1900 */
[----:B------:R-:W3:Y:S01]  /*0860*/  @!P0 LDG.E R2, desc[UR4][R2.64] ;  /* 0x0000000402028981 */ /* 0x000ee2000c1e1900 */
[----:B----4-:R-:W-:-:S04]  /*0870*/  @P1 FFMA R10, R10, R14, R21 ;  /* 0x0000000e0a0a1223 */ /* 0x010fc80000000015 */
[----:B--2---:R-:W-:-:S04]  /*0880*/  @P1 FFMA R21, R7, R12, R10 ;  /* 0x0000000c07151223 */ /* 0x004fc8000000000a */
[----:B---3--:R-:W-:-:S07]  /*0890*/  @!P0 FFMA R21, R4, R2, R21 ;  /* 0x0000000204158223 */ /* 0x008fce0000000015 */
.L_x_2:
[----:B------:R-:W0:Y:S01]  /*08a0*/  LDC.64 R2, c[0x0][0x390] ;  /* 0x0000e400ff027b82 */ /* 0x000e220000000a00 */
[----:B------:R-:W-:-:S05]  /*08b0*/  IADD3 R17, PT, PT, R0, R17, RZ ;  /* 0x0000001100117210 */ /* 0x000fca0007ffe0ff */
[----:B0-----:R-:W-:-:S05]  /*08c0*/  IMAD.WIDE R2, R17, 0x4, R2 ;  /* 0x0000000411027825 */ /* 0x001fca00078e0202 */
[----:B------:R-:W-:Y:S01]  /*08d0*/  STG.E desc[UR4][R2.64], R21 ;  /* 0x0000001502007986 */ /* 0x000fe2000c101904 */
[----:B------:R-:W-:Y:S05]  /*08e0*/  EXIT ;  /* 0x000000000000794d */ /* 0x000fea0003800000 */
.L_x_4:
[----:B------:R-:W-:-:S00]  /*08f0*/  BRA `(.L_x_4) ;  /* 0xfffffffc00fc7947 */ /* 0x000fc0000383ffff */
[----:B------:R-:W-:-:S00]  /*0900*/  NOP ;  /* 0x0000000000007918 */ /* 0x000fc00000000000 */
[----:B------:R-:W-:-:S00]  /*0910*/  NOP ;  /* 0x0000000000007918 */ /* 0x000fc00000000000 */
[----:B------:R-:W-:-:S00]  /*0920*/  NOP ;  /* 0x0000000000007918 */ /* 0x000fc00000000000 */
[----:B------:R-:W-:-:S00]  /*0930*/  NOP ;  /* 0x0000000000007918 */ /* 0x000fc00000000000 */
[----:B------:R-:W-:-:S00]  /*0940*/  NOP ;  /* 0x0000000000007918 */ /* 0x000fc00000000000 */
[----:B------:R-:W-:-:S00]  /*0950*/  NOP ;  /* 0x0000000000007918 */ /* 0x000fc00000000000 */
[----:B------:R-:W-:-:S00]  /*0960*/  NOP ;  /* 0x0000000000007918 */ /* 0x000fc00000000000 */
[----:B------:R-:W-:-:S00]  /*0970*/  NOP ;  /* 0x0000000000007918 */ /* 0x000fc00000000000 */
.L_x_5:


//--------------------- .nv.shared.reserved.0     --------------------------
	.section	.nv.shared.reserved.0,"aw",@nobits
	.weak		__nv_reservedSMEM_offset_0_alias
	.size		__nv_reservedSMEM_offset_0_alias, 0, 64
	.other		__nv_reservedSMEM_offset_0_alias,@"STO_CUDA_RESERVED_SHARED STV_DEFAULT"
__nv_reservedSMEM_offset_0_alias:
	.zero		0
	.zero		64


//--------------------- .nv.constant0.matrix_mul_bug --------------------------
	.section	.nv.constant0.matrix_mul_bug,"a",@progbits
	.sectionflags	@""
	.align	4
.nv.constant0.matrix_mul_bug:
	.zero		924


//--------------------- SYMBOLS --------------------------

	.type		.nv.reservedSmem.offset0,@object
	.size		.nv.reservedSmem.offset0,0x4
